//
// Generated by NVIDIA NVVM Compiler
//
// Compiler Build ID: CL-36424714
// Cuda compilation tools, release 13.0, V13.0.88
// Based on NVVM 20.0.0
//

.version 9.0
.target sm_100
.address_size 64

	// .globl	_Z4gemmPKdS0_Pdiiii

.visible .entry _Z4gemmPKdS0_Pdiiii(
	.param .u64 .ptr .align 1 _Z4gemmPKdS0_Pdiiii_param_0,
	.param .u64 .ptr .align 1 _Z4gemmPKdS0_Pdiiii_param_1,
	.param .u64 .ptr .align 1 _Z4gemmPKdS0_Pdiiii_param_2,
	.param .u32 _Z4gemmPKdS0_Pdiiii_param_3,
	.param .u32 _Z4gemmPKdS0_Pdiiii_param_4,
	.param .u32 _Z4gemmPKdS0_Pdiiii_param_5,
	.param .u32 _Z4gemmPKdS0_Pdiiii_param_6
)
{
	.reg .pred 	%p<13>;
	.reg .b32 	%r<41>;
	.reg .b64 	%rd<53>;
	.reg .b64 	%fd<68>;

	ld.param.u64 	%rd7, [_Z4gemmPKdS0_Pdiiii_param_0];
	ld.param.u64 	%rd8, [_Z4gemmPKdS0_Pdiiii_param_1];
	ld.param.u64 	%rd6, [_Z4gemmPKdS0_Pdiiii_param_2];
	ld.param.u32 	%r20, [_Z4gemmPKdS0_Pdiiii_param_3];
	ld.param.u32 	%r18, [_Z4gemmPKdS0_Pdiiii_param_4];
	ld.param.u32 	%r19, [_Z4gemmPKdS0_Pdiiii_param_6];
	cvta.to.global.u64 	%rd1, %rd8;
	cvta.to.global.u64 	%rd2, %rd7;
	mov.u32 	%r21, %ctaid.y;
	mov.u32 	%r22, %ntid.y;
	mov.u32 	%r23, %tid.y;
	mad.lo.s32 	%r1, %r21, %r22, %r23;
	mov.u32 	%r24, %ctaid.x;
	mov.u32 	%r25, %ntid.x;
	mov.u32 	%r26, %tid.x;
	mad.lo.s32 	%r2, %r24, %r25, %r26;
	setp.ge.s32 	%p1, %r1, %r20;
	setp.ge.s32 	%p2, %r2, %r19;
	or.pred  	%p3, %p1, %p2;
	@%p3 bra 	$L__BB0_14;
	setp.lt.s32 	%p4, %r18, 1;
	mov.f64 	%fd67, 0d0000000000000000;
	@%p4 bra 	$L__BB0_13;
	mul.lo.s32 	%r3, %r18, %r1;
	and.b32  	%r4, %r18, 7;
	setp.lt.u32 	%p5, %r18, 8;
	mov.f64 	%fd67, 0d0000000000000000;
	mov.b32 	%r39, 0;
	@%p5 bra 	$L__BB0_5;
	and.b32  	%r39, %r18, 2147483640;
	neg.s32 	%r37, %r39;
	shl.b32 	%r7, %r19, 3;
	mul.wide.u32 	%rd9, %r3, 8;
	add.s64 	%rd10, %rd9, %rd2;
	add.s64 	%rd52, %rd10, 32;
	mov.f64 	%fd67, 0d0000000000000000;
	mul.wide.s32 	%rd13, %r19, 8;
	mov.u32 	%r36, %r2;
$L__BB0_4:
	.pragma "nounroll";
	ld.global.f64 	%fd17, [%rd52+-32];
	mul.wide.s32 	%rd11, %r36, 8;
	add.s64 	%rd12, %rd1, %rd11;
	ld.global.f64 	%fd18, [%rd12];
	fma.rn.f64 	%fd19, %fd17, %fd18, %fd67;
	ld.global.f64 	%fd20, [%rd52+-24];
	add.s64 	%rd14, %rd12, %rd13;
	ld.global.f64 	%fd21, [%rd14];
	fma.rn.f64 	%fd22, %fd20, %fd21, %fd19;
	ld.global.f64 	%fd23, [%rd52+-16];
	add.s64 	%rd15, %rd14, %rd13;
	ld.global.f64 	%fd24, [%rd15];
	fma.rn.f64 	%fd25, %fd23, %fd24, %fd22;
	ld.global.f64 	%fd26, [%rd52+-8];
	add.s64 	%rd16, %rd15, %rd13;
	ld.global.f64 	%fd27, [%rd16];
	fma.rn.f64 	%fd28, %fd26, %fd27, %fd25;
	ld.global.f64 	%fd29, [%rd52];
	add.s64 	%rd17, %rd16, %rd13;
	ld.global.f64 	%fd30, [%rd17];
	fma.rn.f64 	%fd31, %fd29, %fd30, %fd28;
	ld.global.f64 	%fd32, [%rd52+8];
	add.s64 	%rd18, %rd17, %rd13;
	ld.global.f64 	%fd33, [%rd18];
	fma.rn.f64 	%fd34, %fd32, %fd33, %fd31;
	ld.global.f64 	%fd35, [%rd52+16];
	add.s64 	%rd19, %rd18, %rd13;
	ld.global.f64 	%fd36, [%rd19];
	fma.rn.f64 	%fd37, %fd35, %fd36, %fd34;
	ld.global.f64 	%fd38, [%rd52+24];
	add.s64 	%rd20, %rd19, %rd13;
	ld.global.f64 	%fd39, [%rd20];
	fma.rn.f64 	%fd67, %fd38, %fd39, %fd37;
	add.s32 	%r37, %r37, 8;
	add.s32 	%r36, %r36, %r7;
	add.s64 	%rd52, %rd52, 64;
	setp.ne.s32 	%p6, %r37, 0;
	@%p6 bra 	$L__BB0_4;
$L__BB0_5:
	setp.eq.s32 	%p7, %r4, 0;
	@%p7 bra 	$L__BB0_13;
	and.b32  	%r13, %r18, 3;
	setp.lt.u32 	%p8, %r4, 4;
	@%p8 bra 	$L__BB0_8;
	add.s32 	%r28, %r39, %r3;
	mul.wide.u32 	%rd21, %r28, 8;
	add.s64 	%rd22, %rd2, %rd21;
	ld.global.f64 	%fd41, [%rd22];
	mad.lo.s32 	%r29, %r39, %r19, %r2;
	mul.wide.s32 	%rd23, %r29, 8;
	add.s64 	%rd24, %rd1, %rd23;
	ld.global.f64 	%fd42, [%rd24];
	fma.rn.f64 	%fd43, %fd41, %fd42, %fd67;
	cvt.u64.u32 	%rd25, %r3;
	cvt.u64.u32 	%rd26, %r39;
	add.s64 	%rd27, %rd26, %rd25;
	shl.b64 	%rd28, %rd27, 3;
	add.s64 	%rd29, %rd2, %rd28;
	ld.global.f64 	%fd44, [%rd29+8];
	mul.wide.s32 	%rd30, %r19, 8;
	add.s64 	%rd31, %rd24, %rd30;
	ld.global.f64 	%fd45, [%rd31];
	fma.rn.f64 	%fd46, %fd44, %fd45, %fd43;
	ld.global.f64 	%fd47, [%rd29+16];
	add.s64 	%rd32, %rd31, %rd30;
	ld.global.f64 	%fd48, [%rd32];
	fma.rn.f64 	%fd49, %fd47, %fd48, %fd46;
	ld.global.f64 	%fd50, [%rd29+24];
	add.s64 	%rd33, %rd32, %rd30;
	ld.global.f64 	%fd51, [%rd33];
	fma.rn.f64 	%fd67, %fd50, %fd51, %fd49;
	add.s32 	%r39, %r39, 4;
$L__BB0_8:
	setp.eq.s32 	%p9, %r13, 0;
	@%p9 bra 	$L__BB0_13;
	setp.eq.s32 	%p10, %r13, 1;
	@%p10 bra 	$L__BB0_11;
	add.s32 	%r30, %r39, %r3;
	mul.wide.u32 	%rd34, %r30, 8;
	add.s64 	%rd35, %rd2, %rd34;
	ld.global.f64 	%fd53, [%rd35];
	mad.lo.s32 	%r31, %r39, %r19, %r2;
	mul.wide.s32 	%rd36, %r31, 8;
	add.s64 	%rd37, %rd1, %rd36;
	ld.global.f64 	%fd54, [%rd37];
	fma.rn.f64 	%fd55, %fd53, %fd54, %fd67;
	cvt.u64.u32 	%rd38, %r3;
	cvt.u64.u32 	%rd39, %r39;
	add.s64 	%rd40, %rd39, %rd38;
	shl.b64 	%rd41, %rd40, 3;
	add.s64 	%rd42, %rd2, %rd41;
	ld.global.f64 	%fd56, [%rd42+8];
	mul.wide.s32 	%rd43, %r19, 8;
	add.s64 	%rd44, %rd37, %rd43;
	ld.global.f64 	%fd57, [%rd44];
	fma.rn.f64 	%fd67, %fd56, %fd57, %fd55;
	add.s32 	%r39, %r39, 2;
$L__BB0_11:
	and.b32  	%r32, %r18, 1;
	setp.eq.b32 	%p11, %r32, 1;
	not.pred 	%p12, %p11;
	@%p12 bra 	$L__BB0_13;
	add.s32 	%r33, %r39, %r3;
	mul.wide.u32 	%rd45, %r33, 8;
	add.s64 	%rd46, %rd2, %rd45;
	ld.global.f64 	%fd58, [%rd46];
	mad.lo.s32 	%r34, %r39, %r19, %r2;
	mul.wide.s32 	%rd47, %r34, 8;
	add.s64 	%rd48, %rd1, %rd47;
	ld.global.f64 	%fd59, [%rd48];
	fma.rn.f64 	%fd67, %fd58, %fd59, %fd67;
$L__BB0_13:
	mad.lo.s32 	%r35, %r19, %r1, %r2;
	cvta.to.global.u64 	%rd49, %rd6;
	mul.wide.s32 	%rd50, %r35, 8;
	add.s64 	%rd51, %rd49, %rd50;
	st.global.f64 	[%rd51], %fd67;
$L__BB0_14:
	ret;

}


// ===== COMPILED SASS (sm_100) =====

	.target	sm_100

	.elftype	@"ET_EXEC"


//--------------------- .note.nv.tkinfo           --------------------------
	.section	.note.nv.tkinfo,"",@"SHT_NOTE"
	.sectionflags	@"SHF_NOTE_NV_TKINFO"
	.tkinfo
        /*0018*/ 	.word	0x00000002
        /*0030*/ 	.string	""
        /*0030*/ 	.string	"ptxas"
        /*0030*/ 	.string	"Cuda compilation tools, release 13.0, V13.0.88"
        /*0030*/ 	.string	"Build cuda_13.0.r13.0/compiler.36424714_0"
        /*0030*/ 	.string	"-arch sm_100 -m 64 "



//--------------------- .note.nv.cuinfo           --------------------------
	.section	.note.nv.cuinfo,"",@"SHT_NOTE"
	.sectionflags	@"SHF_NOTE_NV_CUINFO"
        /*0018*/ 	.short	0x0002
        /*001a*/ 	.short	0x0064
        /*001c*/ 	.short	0x0082
	.zero		2


//--------------------- .nv.info                  --------------------------
	.section	.nv.info,"",@"SHT_CUDA_INFO"
	.align	4


	//----- nvinfo : EIATTR_REGCOUNT
	.align		4
        /*0000*/ 	.byte	0x04, 0x2f
        /*0002*/ 	.short	(.L_1 - .L_0)
	.align		4
.L_0:
        /*0004*/ 	.word	index@(_Z4gemmPKdS0_Pdiiii)
        /*0008*/ 	.word	0x00000020


	//----- nvinfo : EIATTR_FRAME_SIZE
	.align		4
.L_1:
        /*000c*/ 	.byte	0x04, 0x11
        /*000e*/ 	.short	(.L_3 - .L_2)
	.align		4
.L_2:
        /*0010*/ 	.word	index@(_Z4gemmPKdS0_Pdiiii)
        /*0014*/ 	.word	0x00000000


	//----- nvinfo : EIATTR_MIN_STACK_SIZE
	.align		4
.L_3:
        /*0018*/ 	.byte	0x04, 0x12
        /*001a*/ 	.short	(.L_5 - .L_4)
	.align		4
.L_4:
        /*001c*/ 	.word	index@(_Z4gemmPKdS0_Pdiiii)
        /*0020*/ 	.word	0x00000000
.L_5:


//--------------------- .nv.compat                --------------------------
	.section	.nv.compat,"",@"SHT_CUDA_COMPAT_INFO"
	.align	4
        /*0000*/ 	.byte	0x02, 0x09, 0x00, 0x00, 0x02, 0x02, 0x01, 0x00, 0x02, 0x05, 0x05, 0x00, 0x03, 0x07, 0x01, 0x01
        /*0010*/ 	.byte	0x02, 0x03, 0x00, 0x00, 0x02, 0x06, 0x01, 0x00, 0x04, 0x0b, 0x08, 0x00, 0x01, 0x00, 0x00, 0x00
        /*0020*/ 	.byte	0x00, 0x00, 0x00, 0x00


//--------------------- .nv.info._Z4gemmPKdS0_Pdiiii --------------------------
	.section	.nv.info._Z4gemmPKdS0_Pdiiii,"",@"SHT_CUDA_INFO"
	.sectionflags	@""
	.align	4


	//----- nvinfo : EIATTR_CUDA_API_VERSION
	.align		4
        /*0000*/ 	.byte	0x04, 0x37
        /*0002*/ 	.short	(.L_7 - .L_6)
.L_6:
        /*0004*/ 	.word	0x00000082


	//----- nvinfo : EIATTR_KPARAM_INFO
	.align		4
.L_7:
        /*0008*/ 	.byte	0x04, 0x17
        /*000a*/ 	.short	(.L_9 - .L_8)
.L_8:
        /*000c*/ 	.word	0x00000000
        /*0010*/ 	.short	0x0006
        /*0012*/ 	.short	0x0024
        /*0014*/ 	.byte	0x00, 0xf0, 0x11, 0x00


	//----- nvinfo : EIATTR_KPARAM_INFO
	.align		4
.L_9:
        /*0018*/ 	.byte	0x04, 0x17
        /*001a*/ 	.short	(.L_11 - .L_10)
.L_10:
        /*001c*/ 	.word	0x00000000
        /*0020*/ 	.short	0x0005
        /*0022*/ 	.short	0x0020
        /*0024*/ 	.byte	0x00, 0xf0, 0x11, 0x00


	//----- nvinfo : EIATTR_KPARAM_INFO
	.align		4
.L_11:
        /*0028*/ 	.byte	0x04, 0x17
        /*002a*/ 	.short	(.L_13 - .L_12)
.L_12:
        /*002c*/ 	.word	0x00000000
        /*0030*/ 	.short	0x0004
        /*0032*/ 	.short	0x001c
        /*0034*/ 	.byte	0x00, 0xf0, 0x11, 0x00


	//----- nvinfo : EIATTR_KPARAM_INFO
	.align		4
.L_13:
        /*0038*/ 	.byte	0x04, 0x17
        /*003a*/ 	.short	(.L_15 - .L_14)
.L_14:
        /*003c*/ 	.word	0x00000000
        /*0040*/ 	.short	0x0003
        /*0042*/ 	.short	0x0018
        /*0044*/ 	.byte	0x00, 0xf0, 0x11, 0x00


	//----- nvinfo : EIATTR_KPARAM_INFO
	.align		4
.L_15:
        /*0048*/ 	.byte	0x04, 0x17
        /*004a*/ 	.short	(.L_17 - .L_16)
.L_16:
        /*004c*/ 	.word	0x00000000
        /*0050*/ 	.short	0x0002
        /*0052*/ 	.short	0x0010
        /*0054*/ 	.byte	0x00, 0xf5, 0x21, 0x00


	//----- nvinfo : EIATTR_KPARAM_INFO
	.align		4
.L_17:
        /*0058*/ 	.byte	0x04, 0x17
        /*005a*/ 	.short	(.L_19 - .L_18)
.L_18:
        /*005c*/ 	.word	0x00000000
        /*0060*/ 	.short	0x0001
        /*0062*/ 	.short	0x0008
        /*0064*/ 	.byte	0x00, 0xf5, 0x21, 0x00


	//----- nvinfo : EIATTR_KPARAM_INFO
	.align		4
.L_19:
        /*0068*/ 	.byte	0x04, 0x17
        /*006a*/ 	.short	(.L_21 - .L_20)
.L_20:
        /*006c*/ 	.word	0x00000000
        /*0070*/ 	.short	0x0000
        /*0072*/ 	.short	0x0000
        /*0074*/ 	.byte	0x00, 0xf5, 0x21, 0x00


	//----- nvinfo : EIATTR_SPARSE_MMA_MASK
	.align		4
.L_21:
        /*0078*/ 	.byte	0x03, 0x50
        /*007a*/ 	.short	0x0000


	//----- nvinfo : EIATTR_MAXREG_COUNT
	.align		4
        /*007c*/ 	.byte	0x03, 0x1b
        /*007e*/ 	.short	0x00ff


	//----- nvinfo : EIATTR_MERCURY_ISA_VERSION
	.align		4
        /*0080*/ 	.byte	0x03, 0x5f
        /*0082*/ 	.short	0x0101


	//----- nvinfo : EIATTR_VRC_CTA_INIT_COUNT
	.align		4
        /*0084*/ 	.byte	0x02, 0x4a
	.zero		1
	.zero		1


	//----- nvinfo : EIATTR_EXIT_INSTR_OFFSETS
	.align		4
        /*0088*/ 	.byte	0x04, 0x1c
        /*008a*/ 	.short	(.L_23 - .L_22)


	//   ....[0]....
.L_22:
        /*008c*/ 	.word	0x000000d0


	//   ....[1]....
        /*0090*/ 	.word	0x000008f0


	//----- nvinfo : EIATTR_CBANK_PARAM_SIZE
	.align		4
.L_23:
        /*0094*/ 	.byte	0x03, 0x19
        /*0096*/ 	.short	0x0028


	//----- nvinfo : EIATTR_PARAM_CBANK
	.align		4
        /*0098*/ 	.byte	0x04, 0x0a
        /*009a*/ 	.short	(.L_25 - .L_24)
	.align		4
.L_24:
        /*009c*/ 	.word	index@(.nv.constant0._Z4gemmPKdS0_Pdiiii)
        /*00a0*/ 	.short	0x0380
        /*00a2*/ 	.short	0x0028


	//----- nvinfo : EIATTR_SW_WAR
	.align		4
.L_25:
        /*00a4*/ 	.byte	0x04, 0x36
        /*00a6*/ 	.short	(.L_27 - .L_26)
.L_26:
        /*00a8*/ 	.word	0x00000008
.L_27:


//--------------------- .nv.callgraph             --------------------------
	.section	.nv.callgraph,"",@"SHT_CUDA_CALLGRAPH"
	.align	4
	.sectionentsize	8
	.align		4
        /*0000*/ 	.word	0x00000000
	.align		4
        /*0004*/ 	.word	0xffffffff
	.align		4
        /*0008*/ 	.word	0x00000000
	.align		4
        /*000c*/ 	.word	0xfffffffe
	.align		4
        /*0010*/ 	.word	0x00000000
	.align		4
        /*0014*/ 	.word	0xfffffffd
	.align		4
        /*0018*/ 	.word	0x00000000
	.align		4
        /*001c*/ 	.word	0xfffffffc


//--------------------- .text._Z4gemmPKdS0_Pdiiii --------------------------
	.section	.text._Z4gemmPKdS0_Pdiiii,"ax",@progbits
	.align	128
        .global         _Z4gemmPKdS0_Pdiiii
        .type           _Z4gemmPKdS0_Pdiiii,@function
        .size           _Z4gemmPKdS0_Pdiiii,(.L_x_5 - _Z4gemmPKdS0_Pdiiii)
        .other          _Z4gemmPKdS0_Pdiiii,@"STO_CUDA_ENTRY STV_DEFAULT"
_Z4gemmPKdS0_Pdiiii:
.text._Z4gemmPKdS0_Pdiiii:
[----:B------:R-:W-:Y:S01]  /*0000*/  LDC R1, c[0x0][0x37c] ;  /* 0x0000df00ff017b82 */ /* 0x000fe20000000800 */
[----:B------:R-:W0:Y:S07]  /*0010*/  S2R R4, SR_TID.X ;  /* 0x0000000000047919 */ /* 0x000e2e0000002100 */
[----:B------:R-:W1:Y:S01]  /*0020*/  LDC R2, c[0x0][0x364] ;  /* 0x0000d900ff027b82 */ /* 0x000e620000000800 */
[----:B------:R-:W2:Y:S01]  /*0030*/  LDCU UR6, c[0x0][0x398] ;  /* 0x00007300ff0677ac */ /* 0x000ea20008000800 */
[----:B------:R-:W1:Y:S06]  /*0040*/  S2R R5, SR_TID.Y ;  /* 0x0000000000057919 */ /* 0x000e6c0000002200 */
[----:B------:R-:W0:Y:S08]  /*0050*/  S2UR UR5, SR_CTAID.X ;  /* 0x00000000000579c3 */ /* 0x000e300000002500 */
[----:B------:R-:W0:Y:S08]  /*0060*/  LDC R3, c[0x0][0x360] ;  /* 0x0000d800ff037b82 */ /* 0x000e300000000800 */
[----:B------:R-:W1:Y:S08]  /*0070*/  S2UR UR4, SR_CTAID.Y ;  /* 0x00000000000479c3 */ /* 0x000e700000002600 */
[----:B------:R-:W3:Y:S01]  /*0080*/  LDC R0, c[0x0][0x3a4] ;  /* 0x0000e900ff007b82 */ /* 0x000ee20000000800 */
[----:B0-----:R-:W-:-:S02]  /*0090*/  IMAD R3, R3, UR5, R4 ;  /* 0x0000000503037c24 */ /* 0x001fc4000f8e0204 */
[----:B-1----:R-:W-:-:S03]  /*00a0*/  IMAD R2, R2, UR4, R5 ;  /* 0x0000000402027c24 */ /* 0x002fc6000f8e0205 */
[----:B---3--:R-:W-:-:S04]  /*00b0*/  ISETP.GE.AND P0, PT, R3, R0, PT ;  /* 0x000000000300720c */ /* 0x008fc80003f06270 */
[----:B--2---:R-:W-:-:S13]  /*00c0*/  ISETP.GE.OR P0, PT, R2, UR6, P0 ;  /* 0x0000000602007c0c */ /* 0x004fda0008706670 */
[----:B------:R-:W-:Y:S05]  /*00d0*/  @P0 EXIT ;  /* 0x000000000000094d */ /* 0x000fea0003800000 */
[----:B------:R-:W0:Y:S01]  /*00e0*/  LDC R5, c[0x0][0x39c] ;  /* 0x0000e700ff057b82 */ /* 0x000e220000000800 */
[----:B------:R-:W1:Y:S01]  /*00f0*/  LDCU.64 UR4, c[0x0][0x358] ;  /* 0x00006b00ff0477ac */ /* 0x000e620008000a00 */
[----:B------:R-:W-:Y:S02]  /*0100*/  CS2R R18, SRZ ;  /* 0x0000000000127805 */ /* 0x000fe4000001ff00 */
[----:B0-----:R-:W-:-:S13]  /*0110*/  ISETP.GE.AND P0, PT, R5, 0x1, PT ;  /* 0x000000010500780c */ /* 0x001fda0003f06270 */
[----:B-1----:R-:W-:Y:S05]  /*0120*/  @!P0 BRA `(.L_x_0) ;  /* 0x0000000400e08947 */ /* 0x002fea0003800000 */
[C---:B------:R-:W-:Y:S01]  /*0130*/  ISETP.GE.U32.AND P1, PT, R5.reuse, 0x8, PT ;  /* 0x000000080500780c */ /* 0x040fe20003f26070 */
[----:B------:R-:W-:Y:S01]  /*0140*/  HFMA2 R7, -RZ, RZ, 0, 0 ;  /* 0x00000000ff077431 */ /* 0x000fe200000001ff */
[----:B------:R-:W-:Y:S01]  /*0150*/  LOP3.LUT R4, R5, 0x7, RZ, 0xc0, !PT ;  /* 0x0000000705047812 */ /* 0x000fe200078ec0ff */
[----:B------:R-:W-:Y:S01]  /*0160*/  IMAD R6, R2, R5, RZ ;  /* 0x0000000502067224 */ /* 0x000fe200078e02ff */
[----:B------:R-:W-:Y:S02]  /*0170*/  CS2R R18, SRZ ;  /* 0x0000000000127805 */ /* 0x000fe4000001ff00 */
[----:B------:R-:W-:-:S07]  /*0180*/  ISETP.NE.AND P0, PT, R4, RZ, PT ;  /* 0x000000ff0400720c */ /* 0x000fce0003f05270 */
[----:B------:R-:W-:Y:S06]  /*0190*/  @!P1 BRA `(.L_x_1) ;  /* 0x0000000000c49947 */ /* 0x000fec0003800000 */
[----:B------:R-:W0:Y:S01]  /*01a0*/  LDC.64 R8, c[0x0][0x380] ;  /* 0x0000e000ff087b82 */ /* 0x000e220000000a00 */
[----:B------:R-:W-:Y:S01]  /*01b0*/  LOP3.LUT R7, R5, 0x7ffffff8, RZ, 0xc0, !PT ;  /* 0x7ffffff805077812 */ /* 0x000fe200078ec0ff */
[----:B------:R-:W-:Y:S01]  /*01c0*/  IMAD.MOV.U32 R27, RZ, RZ, R3 ;  /* 0x000000ffff1b7224 */ /* 0x000fe200078e0003 */
[----:B------:R-:W-:-:S03]  /*01d0*/  CS2R R18, SRZ ;  /* 0x0000000000127805 */ /* 0x000fc6000001ff00 */
[----:B------:R-:W-:Y:S02]  /*01e0*/  IMAD.MOV R26, RZ, RZ, -R7 ;  /* 0x000000ffff1a7224 */ /* 0x000fe400078e0a07 */
[----:B0-----:R-:W-:-:S03]  /*01f0*/  IMAD.WIDE.U32 R8, R6, 0x8, R8 ;  /* 0x0000000806087825 */ /* 0x001fc600078e0008 */
[----:B------:R-:W-:-:S04]  /*0200*/  IADD3 R10, P1, PT, R8, 0x20, RZ ;  /* 0x00000020080a7810 */ /* 0x000fc80007f3e0ff */
[----:B------:R-:W-:-:S09]  /*0210*/  IADD3.X R11, PT, PT, RZ, R9, RZ, P1, !PT ;  /* 0x00000009ff0b7210 */ /* 0x000fd20000ffe4ff */
.L_x_2:
[----:B------:R-:W0:Y:S01]  /*0220*/  LDC.64 R22, c[0x0][0x388] ;  /* 0x0000e200ff167b82 */ /* 0x000e220000000a00 */
[----:B------:R-:W-:Y:S01]  /*0230*/  MOV R8, R10 ;  /* 0x0000000a00087202 */ /* 0x000fe20000000f00 */
[----:B------:R-:W-:-:S05]  /*0240*/  IMAD.MOV.U32 R9, RZ, RZ, R11 ;  /* 0x000000ffff097224 */ /* 0x000fca00078e000b */
[----:B------:R-:W2:Y:S04]  /*0250*/  LDG.E.64 R14, desc[UR4][R8.64+-0x20] ;  /* 0xffffe004080e7981 */ /* 0x000ea8000c1e1b00 */
[----:B------:R-:W3:Y:S01]  /*0260*/  LDG.E.64 R10, desc[UR4][R8.64+-0x18] ;  /* 0xffffe804080a7981 */ /* 0x000ee2000c1e1b00 */
[----:B0-----:R-:W-:-:S05]  /*0270*/  IMAD.WIDE R22, R27, 0x8, R22 ;  /* 0x000000081b167825 */ /* 0x001fca00078e0216 */
[----:B------:R-:W2:Y:S01]  /*0280*/  LDG.E.64 R12, desc[UR4][R22.64] ;  /* 0x00000004160c7981 */ /* 0x000ea2000c1e1b00 */
[----:B------:R-:W-:-:S05]  /*0290*/  IMAD.WIDE R28, R0, 0x8, R22 ;  /* 0x00000008001c7825 */ /* 0x000fca00078e0216 */
[----:B------:R-:W3:Y:S01]  /*02a0*/  LDG.E.64 R16, desc[UR4][R28.64] ;  /* 0x000000041c107981 */ /* 0x000ee2000c1e1b00 */
[C---:B------:R-:W-:Y:S01]  /*02b0*/  IMAD.WIDE R24, R0.reuse, 0x8, R28 ;  /* 0x0000000800187825 */ /* 0x040fe200078e021c */
[----:B--2---:R-:W-:Y:S02]  /*02c0*/  DFMA R18, R14, R12, R18 ;  /* 0x0000000c0e12722b */ /* 0x004fe40000000012 */
[----:B------:R-:W2:Y:S04]  /*02d0*/  LDG.E.64 R14, desc[UR4][R8.64+-0x10] ;  /* 0xfffff004080e7981 */ /* 0x000ea8000c1e1b00 */
[----:B------:R-:W2:Y:S01]  /*02e0*/  LDG.E.64 R12, desc[UR4][R24.64] ;  /* 0x00000004180c7981 */ /* 0x000ea2000c1e1b00 */
[----:B------:R-:W-:Y:S01]  /*02f0*/  IMAD.WIDE R20, R0, 0x8, R24 ;  /* 0x0000000800147825 */ /* 0x000fe200078e0218 */
[----:B---3--:R-:W-:-:S02]  /*0300*/  DFMA R16, R10, R16, R18 ;  /* 0x000000100a10722b */ /* 0x008fc40000000012 */
[----:B------:R-:W3:Y:S04]  /*0310*/  LDG.E.64 R10, desc[UR4][R8.64+-0x8] ;  /* 0xfffff804080a7981 */ /* 0x000ee8000c1e1b00 */
        /* <DEDUP_REMOVED lines=9> */
[----:B------:R-:W-:-:S03]  /*03b0*/  IMAD.WIDE R24, R0, 0x8, R28 ;  /* 0x0000000800187825 */ /* 0x000fc600078e021c */
[----:B------:R-:W4:Y:S01]  /*03c0*/  LDG.E.64 R22, desc[UR4][R8.64+0x18] ;  /* 0x0000180408167981 */ /* 0x000f22000c1e1b00 */
[----:B------:R-:W-:-:S06]  /*03d0*/  IMAD.WIDE R20, R0, 0x8, R24 ;  /* 0x0000000800147825 */ /* 0x000fcc00078e0218 */
[----:B------:R-:W4:Y:S01]  /*03e0*/  LDG.E.64 R20, desc[UR4][R20.64] ;  /* 0x0000000414147981 */ /* 0x000f22000c1e1b00 */
[----:B--2---:R-:W-:-:S03]  /*03f0*/  DFMA R14, R16, R14, R18 ;  /* 0x0000000e100e722b */ /* 0x004fc60000000012 */
[----:B------:R-:W2:Y:S04]  /*0400*/  LDG.E.64 R16, desc[UR4][R8.64+0x10] ;  /* 0x0000100408107981 */ /* 0x000ea8000c1e1b00 */
[----:B------:R-:W2:Y:S01]  /*0410*/  LDG.E.64 R18, desc[UR4][R24.64] ;  /* 0x0000000418127981 */ /* 0x000ea2000c1e1b00 */
[----:B------:R-:W-:Y:S01]  /*0420*/  IADD3 R26, PT, PT, R26, 0x8, RZ ;  /* 0x000000081a1a7810 */ /* 0x000fe20007ffe0ff */
[----:B---3--:R-:W-:-:S03]  /*0430*/  DFMA R10, R10, R12, R14 ;  /* 0x0000000c0a0a722b */ /* 0x008fc6000000000e */
[----:B------:R-:W-:Y:S02]  /*0440*/  ISETP.NE.AND P1, PT, R26, RZ, PT ;  /* 0x000000ff1a00720c */ /* 0x000fe40003f25270 */
[----:B------:R-:W-:-:S03]  /*0450*/  LEA R27, R0, R27, 0x3 ;  /* 0x0000001b001b7211 */ /* 0x000fc600078e18ff */
[----:B--2---:R-:W-:Y:S01]  /*0460*/  DFMA R18, R16, R18, R10 ;  /* 0x000000121012722b */ /* 0x004fe2000000000a */
[----:B------:R-:W-:-:S07]  /*0470*/  IADD3 R10, P2, PT, R8, 0x40, RZ ;  /* 0x00000040080a7810 */ /* 0x000fce0007f5e0ff */
[----:B----4-:R-:W-:Y:S01]  /*0480*/  DFMA R18, R22, R20, R18 ;  /* 0x000000141612722b */ /* 0x010fe20000000012 */
[----:B------:R-:W-:Y:S01]  /*0490*/  IMAD.X R11, RZ, RZ, R9, P2 ;  /* 0x000000ffff0b7224 */ /* 0x000fe200010e0609 */
[----:B------:R-:W-:Y:S09]  /*04a0*/  @P1 BRA `(.L_x_2) ;  /* 0xfffffffc005c1947 */ /* 0x000ff2000383ffff */
.L_x_1:
[----:B------:R-:W-:Y:S05]  /*04b0*/  @!P0 BRA `(.L_x_0) ;  /* 0x0000000000fc8947 */ /* 0x000fea0003800000 */
[----:B------:R-:W-:Y:S02]  /*04c0*/  ISETP.GE.U32.AND P1, PT, R4, 0x4, PT ;  /* 0x000000040400780c */ /* 0x000fe40003f26070 */
[----:B------:R-:W-:-:S04]  /*04d0*/  LOP3.LUT R26, R5, 0x3, RZ, 0xc0, !PT ;  /* 0x00000003051a7812 */ /* 0x000fc800078ec0ff */
[----:B------:R-:W-:-:S07]  /*04e0*/  ISETP.NE.AND P0, PT, R26, RZ, PT ;  /* 0x000000ff1a00720c */ /* 0x000fce0003f05270 */
[----:B------:R-:W-:Y:S06]  /*04f0*/  @!P1 BRA `(.L_x_3) ;  /* 0x00000000006c9947 */ /* 0x000fec0003800000 */
[----:B------:R-:W0:Y:S01]  /*0500*/  LDC.64 R24, c[0x0][0x380] ;  /* 0x0000e000ff187b82 */ /* 0x000e220000000a00 */
[----:B------:R-:W1:Y:S01]  /*0510*/  LDCU.64 UR6, c[0x0][0x380] ;  /* 0x00007000ff0677ac */ /* 0x000e620008000a00 */
[C---:B------:R-:W-:Y:S01]  /*0520*/  IMAD.IADD R9, R6.reuse, 0x1, R7 ;  /* 0x0000000106097824 */ /* 0x040fe200078e0207 */
[----:B------:R-:W-:Y:S01]  /*0530*/  IADD3 R4, P1, PT, R6, R7, RZ ;  /* 0x0000000706047210 */ /* 0x000fe20007f3e0ff */
[----:B------:R-:W-:-:S04]  /*0540*/  IMAD R13, R7, R0, R3 ;  /* 0x00000000070d7224 */ /* 0x000fc800078e0203 */
[----:B------:R-:W2:Y:S01]  /*0550*/  LDC.64 R10, c[0x0][0x388] ;  /* 0x0000e200ff0a7b82 */ /* 0x000ea20000000a00 */
[----:B0-----:R-:W-:-:S06]  /*0560*/  IMAD.WIDE.U32 R24, R9, 0x8, R24 ;  /* 0x0000000809187825 */ /* 0x001fcc00078e0018 */
[----:B------:R-:W3:Y:S01]  /*0570*/  LDG.E.64 R24, desc[UR4][R24.64] ;  /* 0x0000000418187981 */ /* 0x000ee2000c1e1b00 */
[----:B--2---:R-:W-:Y:S01]  /*0580*/  IMAD.WIDE R10, R13, 0x8, R10 ;  /* 0x000000080d0a7825 */ /* 0x004fe200078e020a */
[----:B------:R-:W-:Y:S02]  /*0590*/  IADD3.X R13, PT, PT, RZ, RZ, RZ, P1, !PT ;  /* 0x000000ffff0d7210 */ /* 0x000fe40000ffe4ff */
[----:B-1----:R-:W-:Y:S02]  /*05a0*/  LEA R28, P1, R4, UR6, 0x3 ;  /* 0x00000006041c7c11 */ /* 0x002fe4000f8218ff */
[----:B------:R-:W3:Y:S01]  /*05b0*/  LDG.E.64 R8, desc[UR4][R10.64] ;  /* 0x000000040a087981 */ /* 0x000ee2000c1e1b00 */
[----:B------:R-:W-:Y:S01]  /*05c0*/  IMAD.WIDE R14, R0, 0x8, R10 ;  /* 0x00000008000e7825 */ /* 0x000fe200078e020a */
[----:B------:R-:W-:-:S05]  /*05d0*/  LEA.HI.X R29, R4, UR7, R13, 0x3, P1 ;  /* 0x00000007041d7c11 */ /* 0x000fca00088f1c0d */
[----:B------:R-:W2:Y:S01]  /*05e0*/  LDG.E.64 R12, desc[UR4][R28.64+0x8] ;  /* 0x000008041c0c7981 */ /* 0x000ea2000c1e1b00 */
[----:B------:R-:W-:-:S03]  /*05f0*/  IMAD.WIDE R20, R0, 0x8, R14 ;  /* 0x0000000800147825 */ /* 0x000fc600078e020e */
[----:B------:R-:W2:Y:S04]  /*0600*/  LDG.E.64 R10, desc[UR4][R14.64] ;  /* 0x000000040e0a7981 */ /* 0x000ea8000c1e1b00 */
[----:B------:R-:W4:Y:S01]  /*0610*/  LDG.E.64 R16, desc[UR4][R20.64] ;  /* 0x0000000414107981 */ /* 0x000f22000c1e1b00 */
[----:B------:R-:W-:-:S03]  /*0620*/  IMAD.WIDE R22, R0, 0x8, R20 ;  /* 0x0000000800167825 */ /* 0x000fc600078e0214 */
[----:B------:R-:W4:Y:S04]  /*0630*/  LDG.E.64 R14, desc[UR4][R28.64+0x10] ;  /* 0x000010041c0e7981 */ /* 0x000f28000c1e1b00 */
[----:B------:R-:W5:Y:S04]  /*0640*/  LDG.E.64 R20, desc[UR4][R28.64+0x18] ;  /* 0x000018041c147981 */ /* 0x000f68000c1e1b00 */
[----:B------:R-:W5:Y:S01]  /*0650*/  LDG.E.64 R22, desc[UR4][R22.64] ;  /* 0x0000000416167981 */ /* 0x000f62000c1e1b00 */
[----:B------:R-:W-:Y:S01]  /*0660*/  VIADD R7, R7, 0x4 ;  /* 0x0000000407077836 */ /* 0x000fe20000000000 */
[----:B---3--:R-:W-:-:S08]  /*0670*/  DFMA R8, R24, R8, R18 ;  /* 0x000000081808722b */ /* 0x008fd00000000012 */
[----:B--2---:R-:W-:-:S08]  /*0680*/  DFMA R8, R12, R10, R8 ;  /* 0x0000000a0c08722b */ /* 0x004fd00000000008 */
[----:B----4-:R-:W-:-:S08]  /*0690*/  DFMA R8, R14, R16, R8 ;  /* 0x000000100e08722b */ /* 0x010fd00000000008 */
[----:B-----5:R-:W-:-:S11]  /*06a0*/  DFMA R18, R20, R22, R8 ;  /* 0x000000161412722b */ /* 0x020fd60000000008 */
.L_x_3:
[----:B------:R-:W-:Y:S05]  /*06b0*/  @!P0 BRA `(.L_x_0) ;  /* 0x00000000007c8947 */ /* 0x000fea0003800000 */
[----:B------:R-:W-:Y:S01]  /*06c0*/  ISETP.NE.AND P1, PT, R26, 0x1, PT ;  /* 0x000000011a00780c */ /* 0x000fe20003f25270 */
[----:B------:R-:W0:Y:S01]  /*06d0*/  LDC.64 R10, c[0x0][0x380] ;  /* 0x0000e000ff0a7b82 */ /* 0x000e220000000a00 */
[----:B------:R-:W-:-:S04]  /*06e0*/  LOP3.LUT R14, R5, 0x1, RZ, 0xc0, !PT ;  /* 0x00000001050e7812 */ /* 0x000fc800078ec0ff */
[----:B------:R-:W-:-:S03]  /*06f0*/  ISETP.NE.U32.AND P0, PT, R14, 0x1, PT ;  /* 0x000000010e00780c */ /* 0x000fc60003f05070 */
[----:B------:R-:W1:Y:S04]  /*0700*/  LDC.64 R20, c[0x0][0x388] ;  /* 0x0000e200ff147b82 */ /* 0x000e680000000a00 */
[CC--:B------:R-:W-:Y:S01]  /*0710*/  @P1 IADD3 R15, PT, PT, R6.reuse, R7.reuse, RZ ;  /* 0x00000007060f1210 */ /* 0x0c0fe20007ffe0ff */
[C---:B------:R-:W-:Y:S01]  /*0720*/  @P1 IMAD R17, R7.reuse, R0, R3 ;  /* 0x0000000007111224 */ /* 0x040fe200078e0203 */
[----:B------:R-:W-:Y:S01]  /*0730*/  @P1 IADD3 R16, P2, PT, R6, R7, RZ ;  /* 0x0000000706101210 */ /* 0x000fe20007f5e0ff */
[----:B------:R-:W-:Y:S01]  /*0740*/  @P1 VIADD R7, R7, 0x2 ;  /* 0x0000000207071836 */ /* 0x000fe20000000000 */
[----:B------:R-:W2:Y:S08]  /*0750*/  @P1 LDC.64 R8, c[0x0][0x380] ;  /* 0x0000e000ff081b82 */ /* 0x000eb00000000a00 */
[----:B------:R-:W3:Y:S01]  /*0760*/  LDC.64 R12, c[0x0][0x380] ;  /* 0x0000e000ff0c7b82 */ /* 0x000ee20000000a00 */
[----:B0-----:R-:W-:-:S06]  /*0770*/  @P1 IMAD.WIDE.U32 R14, R15, 0x8, R10 ;  /* 0x000000080f0e1825 */ /* 0x001fcc00078e000a */
[----:B------:R-:W4:Y:S01]  /*0780*/  @P1 LDG.E.64 R14, desc[UR4][R14.64] ;  /* 0x000000040e0e1981 */ /* 0x000f22000c1e1b00 */
[----:B------:R-:W0:Y:S01]  /*0790*/  LDC.64 R4, c[0x0][0x388] ;  /* 0x0000e200ff047b82 */ /* 0x000e220000000a00 */
[----:B-1----:R-:W-:Y:S01]  /*07a0*/  @P1 IMAD.WIDE R20, R17, 0x8, R20 ;  /* 0x0000000811141825 */ /* 0x002fe200078e0214 */
[----:B------:R-:W-:-:S04]  /*07b0*/  @P1 IADD3.X R17, PT, PT, RZ, RZ, RZ, P2, !PT ;  /* 0x000000ffff111210 */ /* 0x000fc800017fe4ff */
[----:B------:R-:W4:Y:S01]  /*07c0*/  @P1 LDG.E.64 R10, desc[UR4][R20.64] ;  /* 0x00000004140a1981 */ /* 0x000f22000c1e1b00 */
[----:B--2---:R-:W-:Y:S01]  /*07d0*/  @P1 LEA R8, P2, R16, R8, 0x3 ;  /* 0x0000000810081211 */ /* 0x004fe200078418ff */
[----:B------:R-:W-:-:S03]  /*07e0*/  @P1 IMAD.WIDE R22, R0, 0x8, R20 ;  /* 0x0000000800161825 */ /* 0x000fc600078e0214 */
[----:B------:R-:W-:Y:S01]  /*07f0*/  @P1 LEA.HI.X R9, R16, R9, R17, 0x3, P2 ;  /* 0x0000000910091211 */ /* 0x000fe200010f1c11 */
[----:B------:R-:W-:Y:S01]  /*0800*/  @!P0 IMAD R25, R7, R0, R3 ;  /* 0x0000000007198224 */ /* 0x000fe200078e0203 */
[----:B------:R-:W-:Y:S02]  /*0810*/  @!P0 IADD3 R17, PT, PT, R6, R7, RZ ;  /* 0x0000000706118210 */ /* 0x000fe40007ffe0ff */
[----:B------:R-:W2:Y:S04]  /*0820*/  @P1 LDG.E.64 R6, desc[UR4][R22.64] ;  /* 0x0000000416061981 */ /* 0x000ea8000c1e1b00 */
[----:B------:R-:W2:Y:S01]  /*0830*/  @P1 LDG.E.64 R8, desc[UR4][R8.64+0x8] ;  /* 0x0000080408081981 */ /* 0x000ea2000c1e1b00 */
[----:B---3--:R-:W-:-:S04]  /*0840*/  @!P0 IMAD.WIDE.U32 R12, R17, 0x8, R12 ;  /* 0x00000008110c8825 */ /* 0x008fc800078e000c */
[----:B0-----:R-:W-:Y:S02]  /*0850*/  @!P0 IMAD.WIDE R4, R25, 0x8, R4 ;  /* 0x0000000819048825 */ /* 0x001fe400078e0204 */
[----:B------:R-:W3:Y:S04]  /*0860*/  @!P0 LDG.E.64 R12, desc[UR4][R12.64] ;  /* 0x000000040c0c8981 */ /* 0x000ee8000c1e1b00 */
[----:B------:R-:W3:Y:S01]  /*0870*/  @!P0 LDG.E.64 R4, desc[UR4][R4.64] ;  /* 0x0000000404048981 */ /* 0x000ee2000c1e1b00 */
[----:B----4-:R-:W-:-:S08]  /*0880*/  @P1 DFMA R10, R14, R10, R18 ;  /* 0x0000000a0e0a122b */ /* 0x010fd00000000012 */
[----:B--2---:R-:W-:-:S08]  /*0890*/  @P1 DFMA R18, R8, R6, R10 ;  /* 0x000000060812122b */ /* 0x004fd0000000000a */
[----:B---3--:R-:W-:-:S11]  /*08a0*/  @!P0 DFMA R18, R12, R4, R18 ;  /* 0x000000040c12822b */ /* 0x008fd60000000012 */
.L_x_0:
[----:B------:R-:W0:Y:S01]  /*08b0*/  LDC.64 R4, c[0x0][0x390] ;  /* 0x0000e400ff047b82 */ /* 0x000e220000000a00 */
[----:B------:R-:W-:-:S04]  /*08c0*/  IMAD R3, R2, R0, R3 ;  /* 0x0000000002037224 */ /* 0x000fc800078e0203 */
[----:B0-----:R-:W-:-:S05]  /*08d0*/  IMAD.WIDE R2, R3, 0x8, R4 ;  /* 0x0000000803027825 */ /* 0x001fca00078e0204 */
[----:B------:R-:W-:Y:S01]  /*08e0*/  STG.E.64 desc[UR4][R2.64], R18 ;  /* 0x0000001202007986 */ /* 0x000fe2000c101b04 */
[----:B------:R-:W-:Y:S05]  /*08f0*/  EXIT ;  /* 0x000000000000794d */ /* 0x000fea0003800000 */
.L_x_4:
[----:B------:R-:W-:-:S00]  /*0900*/  BRA `(.L_x_4) ;  /* 0xfffffffc00fc7947 */ /* 0x000fc0000383ffff */
[----:B------:R-:W-:-:S00]  /*0910*/  NOP ;  /* 0x0000000000007918 */ /* 0x000fc00000000000 */
        /* <DEDUP_REMOVED lines=14> */
.L_x_5:


//--------------------- .nv.shared.reserved.0     --------------------------
	.section	.nv.shared.reserved.0,"aw",@nobits
	.weak		__nv_reservedSMEM_offset_0_alias
	.size		__nv_reservedSMEM_offset_0_alias, 0, 64
	.other		__nv_reservedSMEM_offset_0_alias,@"STO_CUDA_RESERVED_SHARED STV_DEFAULT"
__nv_reservedSMEM_offset_0_alias:
	.zero		0
	.zero		64


//--------------------- .nv.constant0._Z4gemmPKdS0_Pdiiii --------------------------
	.section	.nv.constant0._Z4gemmPKdS0_Pdiiii,"a",@progbits
	.sectionflags	@""
	.align	4
.nv.constant0._Z4gemmPKdS0_Pdiiii:
	.zero		936


//--------------------- SYMBOLS --------------------------

	.type		.nv.reservedSmem.offset0,@object
	.size		.nv.reservedSmem.offset0,0x4
